//
// Generated by NVIDIA NVVM Compiler
//
// Compiler Build ID: CL-36424714
// Cuda compilation tools, release 13.0, V13.0.88
// Based on NVVM 20.0.0
//

.version 9.0
.target sm_100
.address_size 64

	// .globl	_Z9vectorSumPiS_S_i

.visible .entry _Z9vectorSumPiS_S_i(
	.param .u64 .ptr .align 1 _Z9vectorSumPiS_S_i_param_0,
	.param .u64 .ptr .align 1 _Z9vectorSumPiS_S_i_param_1,
	.param .u64 .ptr .align 1 _Z9vectorSumPiS_S_i_param_2,
	.param .u32 _Z9vectorSumPiS_S_i_param_3
)
{
	.reg .pred 	%p<2>;
	.reg .b32 	%r<9>;
	.reg .b64 	%rd<11>;

	ld.param.u64 	%rd1, [_Z9vectorSumPiS_S_i_param_0];
	ld.param.u64 	%rd2, [_Z9vectorSumPiS_S_i_param_1];
	ld.param.u64 	%rd3, [_Z9vectorSumPiS_S_i_param_2];
	ld.param.u32 	%r2, [_Z9vectorSumPiS_S_i_param_3];
	mov.u32 	%r3, %ntid.x;
	mov.u32 	%r4, %ctaid.x;
	mov.u32 	%r5, %tid.x;
	mad.lo.s32 	%r1, %r3, %r4, %r5;
	setp.ge.s32 	%p1, %r1, %r2;
	@%p1 bra 	$L__BB0_2;
	cvta.to.global.u64 	%rd4, %rd1;
	cvta.to.global.u64 	%rd5, %rd2;
	cvta.to.global.u64 	%rd6, %rd3;
	mul.wide.s32 	%rd7, %r1, 4;
	add.s64 	%rd8, %rd4, %rd7;
	ld.global.u32 	%r6, [%rd8];
	add.s64 	%rd9, %rd5, %rd7;
	ld.global.u32 	%r7, [%rd9];
	add.s32 	%r8, %r7, %r6;
	add.s64 	%rd10, %rd6, %rd7;
	st.global.u32 	[%rd10], %r8;
$L__BB0_2:
	ret;

}


// ===== COMPILED SASS (sm_100) =====

	.target	sm_100

	.elftype	@"ET_EXEC"


//--------------------- .note.nv.tkinfo           --------------------------
	.section	.note.nv.tkinfo,"",@"SHT_NOTE"
	.sectionflags	@"SHF_NOTE_NV_TKINFO"
	.tkinfo
        /*0018*/ 	.word	0x00000002
        /*0030*/ 	.string	""
        /*0030*/ 	.string	"ptxas"
        /*0030*/ 	.string	"Cuda compilation tools, release 13.0, V13.0.88"
        /*0030*/ 	.string	"Build cuda_13.0.r13.0/compiler.36424714_0"
        /*0030*/ 	.string	"-arch sm_100 -m 64 "



//--------------------- .note.nv.cuinfo           --------------------------
	.section	.note.nv.cuinfo,"",@"SHT_NOTE"
	.sectionflags	@"SHF_NOTE_NV_CUINFO"
        /*0018*/ 	.short	0x0002
        /*001a*/ 	.short	0x0064
        /*001c*/ 	.short	0x0082
	.zero		2


//--------------------- .nv.info                  --------------------------
	.section	.nv.info,"",@"SHT_CUDA_INFO"
	.align	4


	//----- nvinfo : EIATTR_REGCOUNT
	.align		4
        /*0000*/ 	.byte	0x04, 0x2f
        /*0002*/ 	.short	(.L_1 - .L_0)
	.align		4
.L_0:
        /*0004*/ 	.word	index@(_Z9vectorSumPiS_S_i)
        /*0008*/ 	.word	0x0000000c


	//----- nvinfo : EIATTR_FRAME_SIZE
	.align		4
.L_1:
        /*000c*/ 	.byte	0x04, 0x11
        /*000e*/ 	.short	(.L_3 - .L_2)
	.align		4
.L_2:
        /*0010*/ 	.word	index@(_Z9vectorSumPiS_S_i)
        /*0014*/ 	.word	0x00000000


	//----- nvinfo : EIATTR_MIN_STACK_SIZE
	.align		4
.L_3:
        /*0018*/ 	.byte	0x04, 0x12
        /*001a*/ 	.short	(.L_5 - .L_4)
	.align		4
.L_4:
        /*001c*/ 	.word	index@(_Z9vectorSumPiS_S_i)
        /*0020*/ 	.word	0x00000000
.L_5:


//--------------------- .nv.compat                --------------------------
	.section	.nv.compat,"",@"SHT_CUDA_COMPAT_INFO"
	.align	4
        /*0000*/ 	.byte	0x02, 0x09, 0x00, 0x00, 0x02, 0x02, 0x01, 0x00, 0x02, 0x05, 0x05, 0x00, 0x03, 0x07, 0x01, 0x01
        /*0010*/ 	.byte	0x02, 0x03, 0x00, 0x00, 0x02, 0x06, 0x01, 0x00, 0x04, 0x0b, 0x08, 0x00, 0x09, 0x00, 0x00, 0x00
        /*0020*/ 	.byte	0x00, 0x00, 0x00, 0x00


//--------------------- .nv.info._Z9vectorSumPiS_S_i --------------------------
	.section	.nv.info._Z9vectorSumPiS_S_i,"",@"SHT_CUDA_INFO"
	.sectionflags	@""
	.align	4


	//----- nvinfo : EIATTR_CUDA_API_VERSION
	.align		4
        /*0000*/ 	.byte	0x04, 0x37
        /*0002*/ 	.short	(.L_7 - .L_6)
.L_6:
        /*0004*/ 	.word	0x00000082


	//----- nvinfo : EIATTR_KPARAM_INFO
	.align		4
.L_7:
        /*0008*/ 	.byte	0x04, 0x17
        /*000a*/ 	.short	(.L_9 - .L_8)
.L_8:
        /*000c*/ 	.word	0x00000000
        /*0010*/ 	.short	0x0003
        /*0012*/ 	.short	0x0018
        /*0014*/ 	.byte	0x00, 0xf0, 0x11, 0x00


	//----- nvinfo : EIATTR_KPARAM_INFO
	.align		4
.L_9:
        /*0018*/ 	.byte	0x04, 0x17
        /*001a*/ 	.short	(.L_11 - .L_10)
.L_10:
        /*001c*/ 	.word	0x00000000
        /*0020*/ 	.short	0x0002
        /*0022*/ 	.short	0x0010
        /*0024*/ 	.byte	0x00, 0xf5, 0x21, 0x00


	//----- nvinfo : EIATTR_KPARAM_INFO
	.align		4
.L_11:
        /*0028*/ 	.byte	0x04, 0x17
        /*002a*/ 	.short	(.L_13 - .L_12)
.L_12:
        /*002c*/ 	.word	0x00000000
        /*0030*/ 	.short	0x0001
        /*0032*/ 	.short	0x0008
        /*0034*/ 	.byte	0x00, 0xf5, 0x21, 0x00


	//----- nvinfo : EIATTR_KPARAM_INFO
	.align		4
.L_13:
        /*0038*/ 	.byte	0x04, 0x17
        /*003a*/ 	.short	(.L_15 - .L_14)
.L_14:
        /*003c*/ 	.word	0x00000000
        /*0040*/ 	.short	0x0000
        /*0042*/ 	.short	0x0000
        /*0044*/ 	.byte	0x00, 0xf5, 0x21, 0x00


	//----- nvinfo : EIATTR_SPARSE_MMA_MASK
	.align		4
.L_15:
        /*0048*/ 	.byte	0x03, 0x50
        /*004a*/ 	.short	0x0000


	//----- nvinfo : EIATTR_MAXREG_COUNT
	.align		4
        /*004c*/ 	.byte	0x03, 0x1b
        /*004e*/ 	.short	0x00ff


	//----- nvinfo : EIATTR_MERCURY_ISA_VERSION
	.align		4
        /*0050*/ 	.byte	0x03, 0x5f
        /*0052*/ 	.short	0x0101


	//----- nvinfo : EIATTR_VRC_CTA_INIT_COUNT
	.align		4
        /*0054*/ 	.byte	0x02, 0x4a
	.zero		1
	.zero		1


	//----- nvinfo : EIATTR_EXIT_INSTR_OFFSETS
	.align		4
        /*0058*/ 	.byte	0x04, 0x1c
        /*005a*/ 	.short	(.L_17 - .L_16)


	//   ....[0]....
.L_16:
        /*005c*/ 	.word	0x00000070


	//   ....[1]....
        /*0060*/ 	.word	0x00000130


	//----- nvinfo : EIATTR_CBANK_PARAM_SIZE
	.align		4
.L_17:
        /*0064*/ 	.byte	0x03, 0x19
        /*0066*/ 	.short	0x001c


	//----- nvinfo : EIATTR_PARAM_CBANK
	.align		4
        /*0068*/ 	.byte	0x04, 0x0a
        /*006a*/ 	.short	(.L_19 - .L_18)
	.align		4
.L_18:
        /*006c*/ 	.word	index@(.nv.constant0._Z9vectorSumPiS_S_i)
        /*0070*/ 	.short	0x0380
        /*0072*/ 	.short	0x001c


	//----- nvinfo : EIATTR_SW_WAR
	.align		4
.L_19:
        /*0074*/ 	.byte	0x04, 0x36
        /*0076*/ 	.short	(.L_21 - .L_20)
.L_20:
        /*0078*/ 	.word	0x00000008
.L_21:


//--------------------- .nv.callgraph             --------------------------
	.section	.nv.callgraph,"",@"SHT_CUDA_CALLGRAPH"
	.align	4
	.sectionentsize	8
	.align		4
        /*0000*/ 	.word	0x00000000
	.align		4
        /*0004*/ 	.word	0xffffffff
	.align		4
        /*0008*/ 	.word	0x00000000
	.align		4
        /*000c*/ 	.word	0xfffffffe
	.align		4
        /*0010*/ 	.word	0x00000000
	.align		4
        /*0014*/ 	.word	0xfffffffd
	.align		4
        /*0018*/ 	.word	0x00000000
	.align		4
        /*001c*/ 	.word	0xfffffffc


//--------------------- .text._Z9vectorSumPiS_S_i --------------------------
	.section	.text._Z9vectorSumPiS_S_i,"ax",@progbits
	.align	128
        .global         _Z9vectorSumPiS_S_i
        .type           _Z9vectorSumPiS_S_i,@function
        .size           _Z9vectorSumPiS_S_i,(.L_x_1 - _Z9vectorSumPiS_S_i)
        .other          _Z9vectorSumPiS_S_i,@"STO_CUDA_ENTRY STV_DEFAULT"
_Z9vectorSumPiS_S_i:
.text._Z9vectorSumPiS_S_i:
[----:B------:R-:W-:Y:S01]  /*0000*/  LDC R1, c[0x0][0x37c] ;  /* 0x0000df00ff017b82 */ /* 0x000fe20000000800 */
[----:B------:R-:W0:Y:S01]  /*0010*/  S2R R9, SR_CTAID.X ;  /* 0x0000000000097919 */ /* 0x000e220000002500 */
[----:B------:R-:W0:Y:S01]  /*0020*/  LDCU UR4, c[0x0][0x360] ;  /* 0x00006c00ff0477ac */ /* 0x000e220008000800 */
[----:B------:R-:W0:Y:S01]  /*0030*/  S2R R0, SR_TID.X ;  /* 0x0000000000007919 */ /* 0x000e220000002100 */
[----:B------:R-:W1:Y:S01]  /*0040*/  LDCU UR5, c[0x0][0x398] ;  /* 0x00007300ff0577ac */ /* 0x000e620008000800 */
[----:B0-----:R-:W-:-:S05]  /*0050*/  IMAD R9, R9, UR4, R0 ;  /* 0x0000000409097c24 */ /* 0x001fca000f8e0200 */
[----:B-1----:R-:W-:-:S13]  /*0060*/  ISETP.GE.AND P0, PT, R9, UR5, PT ;  /* 0x0000000509007c0c */ /* 0x002fda000bf06270 */
[----:B------:R-:W-:Y:S05]  /*0070*/  @P0 EXIT ;  /* 0x000000000000094d */ /* 0x000fea0003800000 */
[----:B------:R-:W0:Y:S01]  /*0080*/  LDC.64 R2, c[0x0][0x380] ;  /* 0x0000e000ff027b82 */ /* 0x000e220000000a00 */
[----:B------:R-:W1:Y:S07]  /*0090*/  LDCU.64 UR4, c[0x0][0x358] ;  /* 0x00006b00ff0477ac */ /* 0x000e6e0008000a00 */
[----:B------:R-:W2:Y:S08]  /*00a0*/  LDC.64 R4, c[0x0][0x388] ;  /* 0x0000e200ff047b82 */ /* 0x000eb00000000a00 */
[----:B------:R-:W3:Y:S01]  /*00b0*/  LDC.64 R6, c[0x0][0x390] ;  /* 0x0000e400ff067b82 */ /* 0x000ee20000000a00 */
[----:B0-----:R-:W-:-:S06]  /*00c0*/  IMAD.WIDE R2, R9, 0x4, R2 ;  /* 0x0000000409027825 */ /* 0x001fcc00078e0202 */
[----:B-1----:R-:W4:Y:S01]  /*00d0*/  LDG.E R2, desc[UR4][R2.64] ;  /* 0x0000000402027981 */ /* 0x002f22000c1e1900 */
[----:B--2---:R-:W-:-:S06]  /*00e0*/  IMAD.WIDE R4, R9, 0x4, R4 ;  /* 0x0000000409047825 */ /* 0x004fcc00078e0204 */
[----:B------:R-:W4:Y:S01]  /*00f0*/  LDG.E R5, desc[UR4][R4.64] ;  /* 0x0000000404057981 */ /* 0x000f22000c1e1900 */
[----:B---3--:R-:W-:Y:S01]  /*0100*/  IMAD.WIDE R6, R9, 0x4, R6 ;  /* 0x0000000409067825 */ /* 0x008fe200078e0206 */
[----:B----4-:R-:W-:-:S05]  /*0110*/  IADD3 R9, PT, PT, R2, R5, RZ ;  /* 0x0000000502097210 */ /* 0x010fca0007ffe0ff */
[----:B------:R-:W-:Y:S01]  /*0120*/  STG.E desc[UR4][R6.64], R9 ;  /* 0x0000000906007986 */ /* 0x000fe2000c101904 */
[----:B------:R-:W-:Y:S05]  /*0130*/  EXIT ;  /* 0x000000000000794d */ /* 0x000fea0003800000 */
.L_x_0:
[----:B------:R-:W-:-:S00]  /*0140*/  BRA `(.L_x_0) ;  /* 0xfffffffc00fc7947 */ /* 0x000fc0000383ffff */
[----:B------:R-:W-:-:S00]  /*0150*/  NOP ;  /* 0x0000000000007918 */ /* 0x000fc00000000000 */
        /* <DEDUP_REMOVED lines=10> */
.L_x_1:


//--------------------- .nv.shared.reserved.0     --------------------------
	.section	.nv.shared.reserved.0,"aw",@nobits
	.weak		__nv_reservedSMEM_offset_0_alias
	.size		__nv_reservedSMEM_offset_0_alias, 0, 64
	.other		__nv_reservedSMEM_offset_0_alias,@"STO_CUDA_RESERVED_SHARED STV_DEFAULT"
__nv_reservedSMEM_offset_0_alias:
	.zero		0
	.zero		64


//--------------------- .nv.constant0._Z9vectorSumPiS_S_i --------------------------
	.section	.nv.constant0._Z9vectorSumPiS_S_i,"a",@progbits
	.sectionflags	@""
	.align	4
.nv.constant0._Z9vectorSumPiS_S_i:
	.zero		924


//--------------------- SYMBOLS --------------------------

	.type		.nv.reservedSmem.offset0,@object
	.size		.nv.reservedSmem.offset0,0x4
